//
// Generated by NVIDIA NVVM Compiler
//
// Compiler Build ID: CL-36424714
// Cuda compilation tools, release 13.0, V13.0.88
// Based on NVVM 20.0.0
//

.version 9.0
.target sm_100
.address_size 64

	// .globl	_Z18print_warp_detailsv

.visible .entry _Z18print_warp_detailsv()
{


	ret;

}


// ===== COMPILED SASS (sm_100) =====

	.target	sm_100

	.elftype	@"ET_EXEC"


//--------------------- .note.nv.tkinfo           --------------------------
	.section	.note.nv.tkinfo,"",@"SHT_NOTE"
	.sectionflags	@"SHF_NOTE_NV_TKINFO"
	.tkinfo
        /*0018*/ 	.word	0x00000002
        /*0030*/ 	.string	""
        /*0030*/ 	.string	"ptxas"
        /*0030*/ 	.string	"Cuda compilation tools, release 13.0, V13.0.88"
        /*0030*/ 	.string	"Build cuda_13.0.r13.0/compiler.36424714_0"
        /*0030*/ 	.string	"-arch sm_100 -m 64 "



//--------------------- .note.nv.cuinfo           --------------------------
	.section	.note.nv.cuinfo,"",@"SHT_NOTE"
	.sectionflags	@"SHF_NOTE_NV_CUINFO"
        /*0018*/ 	.short	0x0002
        /*001a*/ 	.short	0x0064
        /*001c*/ 	.short	0x0082
	.zero		2


//--------------------- .nv.info                  --------------------------
	.section	.nv.info,"",@"SHT_CUDA_INFO"
	.align	4


	//----- nvinfo : EIATTR_REGCOUNT
	.align		4
        /*0000*/ 	.byte	0x04, 0x2f
        /*0002*/ 	.short	(.L_1 - .L_0)
	.align		4
.L_0:
        /*0004*/ 	.word	index@(_Z18print_warp_detailsv)
        /*0008*/ 	.word	0x00000004


	//----- nvinfo : EIATTR_FRAME_SIZE
	.align		4
.L_1:
        /*000c*/ 	.byte	0x04, 0x11
        /*000e*/ 	.short	(.L_3 - .L_2)
	.align		4
.L_2:
        /*0010*/ 	.word	index@(_Z18print_warp_detailsv)
        /*0014*/ 	.word	0x00000000


	//----- nvinfo : EIATTR_MIN_STACK_SIZE
	.align		4
.L_3:
        /*0018*/ 	.byte	0x04, 0x12
        /*001a*/ 	.short	(.L_5 - .L_4)
	.align		4
.L_4:
        /*001c*/ 	.word	index@(_Z18print_warp_detailsv)
        /*0020*/ 	.word	0x00000000
.L_5:


//--------------------- .nv.compat                --------------------------
	.section	.nv.compat,"",@"SHT_CUDA_COMPAT_INFO"
	.align	4
        /*0000*/ 	.byte	0x02, 0x09, 0x00, 0x00, 0x02, 0x02, 0x01, 0x00, 0x02, 0x05, 0x05, 0x00, 0x03, 0x07, 0x01, 0x01
        /*0010*/ 	.byte	0x02, 0x03, 0x00, 0x00, 0x02, 0x06, 0x01, 0x00, 0x04, 0x0b, 0x08, 0x00, 0x09, 0x00, 0x00, 0x00
        /*0020*/ 	.byte	0x00, 0x00, 0x00, 0x00


//--------------------- .nv.info._Z18print_warp_detailsv --------------------------
	.section	.nv.info._Z18print_warp_detailsv,"",@"SHT_CUDA_INFO"
	.sectionflags	@""
	.align	4


	//----- nvinfo : EIATTR_CUDA_API_VERSION
	.align		4
        /*0000*/ 	.byte	0x04, 0x37
        /*0002*/ 	.short	(.L_7 - .L_6)
.L_6:
        /*0004*/ 	.word	0x00000082


	//----- nvinfo : EIATTR_SPARSE_MMA_MASK
	.align		4
.L_7:
        /*0008*/ 	.byte	0x03, 0x50
        /*000a*/ 	.short	0x0000


	//----- nvinfo : EIATTR_MAXREG_COUNT
	.align		4
        /*000c*/ 	.byte	0x03, 0x1b
        /*000e*/ 	.short	0x00ff


	//----- nvinfo : EIATTR_MERCURY_ISA_VERSION
	.align		4
        /*0010*/ 	.byte	0x03, 0x5f
        /*0012*/ 	.short	0x0101


	//----- nvinfo : EIATTR_VRC_CTA_INIT_COUNT
	.align		4
        /*0014*/ 	.byte	0x02, 0x4a
	.zero		1
	.zero		1


	//----- nvinfo : EIATTR_EXIT_INSTR_OFFSETS
	.align		4
        /*0018*/ 	.byte	0x04, 0x1c
        /*001a*/ 	.short	(.L_9 - .L_8)


	//   ....[0]....
.L_8:
        /*001c*/ 	.word	0x00000010


	//----- nvinfo : EIATTR_SW_WAR
	.align		4
.L_9:
        /*0020*/ 	.byte	0x04, 0x36
        /*0022*/ 	.short	(.L_11 - .L_10)
.L_10:
        /*0024*/ 	.word	0x00000008
.L_11:


//--------------------- .nv.callgraph             --------------------------
	.section	.nv.callgraph,"",@"SHT_CUDA_CALLGRAPH"
	.align	4
	.sectionentsize	8
	.align		4
        /*0000*/ 	.word	0x00000000
	.align		4
        /*0004*/ 	.word	0xffffffff
	.align		4
        /*0008*/ 	.word	0x00000000
	.align		4
        /*000c*/ 	.word	0xfffffffe
	.align		4
        /*0010*/ 	.word	0x00000000
	.align		4
        /*0014*/ 	.word	0xfffffffd
	.align		4
        /*0018*/ 	.word	0x00000000
	.align		4
        /*001c*/ 	.word	0xfffffffc


//--------------------- .text._Z18print_warp_detailsv --------------------------
	.section	.text._Z18print_warp_detailsv,"ax",@progbits
	.align	128
        .global         _Z18print_warp_detailsv
        .type           _Z18print_warp_detailsv,@function
        .size           _Z18print_warp_detailsv,(.L_x_1 - _Z18print_warp_detailsv)
        .other          _Z18print_warp_detailsv,@"STO_CUDA_ENTRY STV_DEFAULT"
_Z18print_warp_detailsv:
.text._Z18print_warp_detailsv:
[----:B------:R-:W-:Y:S01]  /*0000*/  LDC R1, c[0x0][0x37c] ;  /* 0x0000df00ff017b82 */ /* 0x000fe20000000800 */
[----:B------:R-:W-:Y:S05]  /*0010*/  EXIT ;  /* 0x000000000000794d */ /* 0x000fea0003800000 */
.L_x_0:
[----:B------:R-:W-:-:S00]  /*0020*/  BRA `(.L_x_0) ;  /* 0xfffffffc00fc7947 */ /* 0x000fc0000383ffff */
[----:B------:R-:W-:-:S00]  /*0030*/  NOP ;  /* 0x0000000000007918 */ /* 0x000fc00000000000 */
        /* <DEDUP_REMOVED lines=12> */
.L_x_1:


//--------------------- .nv.shared.reserved.0     --------------------------
	.section	.nv.shared.reserved.0,"aw",@nobits
	.weak		__nv_reservedSMEM_offset_0_alias
	.size		__nv_reservedSMEM_offset_0_alias, 0, 64
	.other		__nv_reservedSMEM_offset_0_alias,@"STO_CUDA_RESERVED_SHARED STV_DEFAULT"
__nv_reservedSMEM_offset_0_alias:
	.zero		0
	.zero		64


//--------------------- .nv.constant0._Z18print_warp_detailsv --------------------------
	.section	.nv.constant0._Z18print_warp_detailsv,"a",@progbits
	.sectionflags	@""
	.align	4
.nv.constant0._Z18print_warp_detailsv:
	.zero		896


//--------------------- SYMBOLS --------------------------

	.type		.nv.reservedSmem.offset0,@object
	.size		.nv.reservedSmem.offset0,0x4
